	.headerflags	@"EF_CUDA_TEXMODE_UNIFIED EF_CUDA_64BIT_ADDRESS EF_CUDA_ACCELERATORS EF_CUDA_SM90 EF_CUDA_VIRTUAL_SM(EF_CUDA_SM90)"
	.elftype	@"ET_EXEC"


//--------------------- .nv.info                  --------------------------
	.section	.nv.info,"",@"SHT_CUDA_INFO"
	.align	4


	//----- nvinfo : EIATTR_REGCOUNT
	.align		4
        /*0000*/ 	.byte	0x04, 0x2f
        /*0002*/ 	.short	(.L_3 - .L_2)
	.align		4
.L_2:
        /*0004*/ 	.word	index@(triton_poi_fused__native_batch_norm_legit_no_training_leaky_relu_25)
        /*0008*/ 	.word	0x00000018


	//----- nvinfo : EIATTR_MIN_STACK_SIZE
	.align		4
.L_3:
        /*000c*/ 	.byte	0x04, 0x12
        /*000e*/ 	.short	(.L_5 - .L_4)
	.align		4
.L_4:
        /*0010*/ 	.word	index@(triton_poi_fused__native_batch_norm_legit_no_training_leaky_relu_25)
        /*0014*/ 	.word	0x00000000


	//----- nvinfo : EIATTR_FRAME_SIZE
	.align		4
.L_5:
        /*0018*/ 	.byte	0x04, 0x11
        /*001a*/ 	.short	(.L_7 - .L_6)
	.align		4
.L_6:
        /*001c*/ 	.word	index@(triton_poi_fused__native_batch_norm_legit_no_training_leaky_relu_25)
        /*0020*/ 	.word	0x00000000


	//----- nvinfo : EIATTR_MIN_STACK_SIZE
	.align		4
.L_7:
        /*0024*/ 	.byte	0x04, 0x12
        /*0026*/ 	.short	(.L_9 - .L_8)
	.align		4
.L_8:
        /*0028*/ 	.word	index@(triton_poi_fused__native_batch_norm_legit_no_training_leaky_relu_25)
        /*002c*/ 	.word	0x00000000
.L_9:


//--------------------- .nv.info.triton_poi_fused__native_batch_norm_legit_no_training_leaky_relu_25 --------------------------
	.section	.nv.info.triton_poi_fused__native_batch_norm_legit_no_training_leaky_relu_25,"",@"SHT_CUDA_INFO"
	.sectionflags	@""
	.align	4


	//----- nvinfo : EIATTR_CUDA_API_VERSION
	.align		4
        /*0000*/ 	.byte	0x04, 0x37
        /*0002*/ 	.short	(.L_11 - .L_10)
.L_10:
        /*0004*/ 	.word	0x0000007c


	//----- nvinfo : EIATTR_KPARAM_INFO
	.align		4
.L_11:
        /*0008*/ 	.byte	0x04, 0x17
        /*000a*/ 	.short	(.L_13 - .L_12)
.L_12:
        /*000c*/ 	.word	0x00000000
        /*0010*/ 	.short	0x0007
        /*0012*/ 	.short	0x0034
        /*0014*/ 	.byte	0x00, 0xf0, 0x11, 0x00


	//----- nvinfo : EIATTR_KPARAM_INFO
	.align		4
.L_13:
        /*0018*/ 	.byte	0x04, 0x17
        /*001a*/ 	.short	(.L_15 - .L_14)
.L_14:
        /*001c*/ 	.word	0x00000000
        /*0020*/ 	.short	0x0006
        /*0022*/ 	.short	0x0030
        /*0024*/ 	.byte	0x00, 0xf0, 0x11, 0x00


	//----- nvinfo : EIATTR_KPARAM_INFO
	.align		4
.L_15:
        /*0028*/ 	.byte	0x04, 0x17
        /*002a*/ 	.short	(.L_17 - .L_16)
.L_16:
        /*002c*/ 	.word	0x00000000
        /*0030*/ 	.short	0x0005
        /*0032*/ 	.short	0x0028
        /*0034*/ 	.byte	0x00, 0xf4, 0x21, 0x00


	//----- nvinfo : EIATTR_KPARAM_INFO
	.align		4
.L_17:
        /*0038*/ 	.byte	0x04, 0x17
        /*003a*/ 	.short	(.L_19 - .L_18)
.L_18:
        /*003c*/ 	.word	0x00000000
        /*0040*/ 	.short	0x0004
        /*0042*/ 	.short	0x0020
        /*0044*/ 	.byte	0x00, 0xf4, 0x21, 0x00


	//----- nvinfo : EIATTR_KPARAM_INFO
	.align		4
.L_19:
        /*0048*/ 	.byte	0x04, 0x17
        /*004a*/ 	.short	(.L_21 - .L_20)
.L_20:
        /*004c*/ 	.word	0x00000000
        /*0050*/ 	.short	0x0003
        /*0052*/ 	.short	0x0018
        /*0054*/ 	.byte	0x00, 0xf4, 0x21, 0x00


	//----- nvinfo : EIATTR_KPARAM_INFO
	.align		4
.L_21:
        /*0058*/ 	.byte	0x04, 0x17
        /*005a*/ 	.short	(.L_23 - .L_22)
.L_22:
        /*005c*/ 	.word	0x00000000
        /*0060*/ 	.short	0x0002
        /*0062*/ 	.short	0x0010
        /*0064*/ 	.byte	0x00, 0xf4, 0x21, 0x00


	//----- nvinfo : EIATTR_KPARAM_INFO
	.align		4
.L_23:
        /*0068*/ 	.byte	0x04, 0x17
        /*006a*/ 	.short	(.L_25 - .L_24)
.L_24:
        /*006c*/ 	.word	0x00000000
        /*0070*/ 	.short	0x0001
        /*0072*/ 	.short	0x0008
        /*0074*/ 	.byte	0x00, 0xf4, 0x21, 0x00


	//----- nvinfo : EIATTR_KPARAM_INFO
	.align		4
.L_25:
        /*0078*/ 	.byte	0x04, 0x17
        /*007a*/ 	.short	(.L_27 - .L_26)
.L_26:
        /*007c*/ 	.word	0x00000000
        /*0080*/ 	.short	0x0000
        /*0082*/ 	.short	0x0000
        /*0084*/ 	.byte	0x00, 0xf4, 0x21, 0x00


	//----- nvinfo : EIATTR_SPARSE_MMA_MASK
	.align		4
.L_27:
        /*0088*/ 	.byte	0x03, 0x50
        /*008a*/ 	.short	0x0000


	//----- nvinfo : EIATTR_MAXREG_COUNT
	.align		4
        /*008c*/ 	.byte	0x03, 0x1b
        /*008e*/ 	.short	0x00ff


	//----- nvinfo : EIATTR_EXIT_INSTR_OFFSETS
	.align		4
        /*0090*/ 	.byte	0x04, 0x1c
        /*0092*/ 	.short	(.L_29 - .L_28)


	//   ....[0]....
.L_28:
        /*0094*/ 	.word	0x00000590


	//   ....[1]....
        /*0098*/ 	.word	0x00000660


	//----- nvinfo : EIATTR_REQNTID
	.align		4
.L_29:
        /*009c*/ 	.byte	0x04, 0x10
        /*009e*/ 	.short	(.L_31 - .L_30)
.L_30:
        /*00a0*/ 	.word	0x00000080
        /*00a4*/ 	.word	0x00000001
        /*00a8*/ 	.word	0x00000001


	//----- nvinfo : EIATTR_CBANK_PARAM_SIZE
	.align		4
.L_31:
        /*00ac*/ 	.byte	0x03, 0x19
        /*00ae*/ 	.short	0x0038


	//----- nvinfo : EIATTR_PARAM_CBANK
	.align		4
        /*00b0*/ 	.byte	0x04, 0x0a
        /*00b2*/ 	.short	(.L_33 - .L_32)
	.align		4
.L_32:
        /*00b4*/ 	.word	index@(.nv.constant0.triton_poi_fused__native_batch_norm_legit_no_training_leaky_relu_25)
        /*00b8*/ 	.short	0x0210
        /*00ba*/ 	.short	0x0038


	//----- nvinfo : EIATTR_SW_WAR
	.align		4
.L_33:
        /*00bc*/ 	.byte	0x04, 0x36
        /*00be*/ 	.short	(.L_35 - .L_34)
.L_34:
        /*00c0*/ 	.word	0x00000008
.L_35:


//--------------------- .nv.callgraph             --------------------------
	.section	.nv.callgraph,"",@"SHT_CUDA_CALLGRAPH"
	.align	4
	.sectionentsize	8
	.align		4
        /*0000*/ 	.word	0x00000000
	.align		4
        /*0004*/ 	.word	0xffffffff
	.align		4
        /*0008*/ 	.word	0x00000000
	.align		4
        /*000c*/ 	.word	0xfffffffe
	.align		4
        /*0010*/ 	.word	0x00000000
	.align		4
        /*0014*/ 	.word	0xfffffffd
	.align		4
        /*0018*/ 	.word	0x00000000
	.align		4
        /*001c*/ 	.word	0xfffffffc


//--------------------- .nv.constant4             --------------------------
	.section	.nv.constant4,"a",@progbits
	.align	8
	.align		8
.nv.constant4:
        /*0000*/ 	.dword	_$_str
	.align		8
        /*0008*/ 	.dword	_$_str_$_2


//--------------------- .text.triton_poi_fused__native_batch_norm_legit_no_training_leaky_relu_25 --------------------------
	.section	.text.triton_poi_fused__native_batch_norm_legit_no_training_leaky_relu_25,"ax",@progbits
	.sectionflags	@"SHF_BARRIERS=1"
	.align	128
        .global         triton_poi_fused__native_batch_norm_legit_no_training_leaky_relu_25
        .type           triton_poi_fused__native_batch_norm_legit_no_training_leaky_relu_25,@function
        .size           triton_poi_fused__native_batch_norm_legit_no_training_leaky_relu_25,(.L_x_1 - triton_poi_fused__native_batch_norm_legit_no_training_leaky_relu_25)
        .other          triton_poi_fused__native_batch_norm_legit_no_training_leaky_relu_25,@"STO_CUDA_ENTRY STV_DEFAULT"
triton_poi_fused__native_batch_norm_legit_no_training_leaky_relu_25:
.text.triton_poi_fused__native_batch_norm_legit_no_training_leaky_relu_25:
[----:B------:R-:W0:Y:S01]  /*0000*/  LDC R1, c[0x0][0x28] ;  /* 0x00000a00ff017b82 */ /* 0x000e220000000800 */
[----:B------:R-:W1:Y:S07]  /*0010*/  S2R R8, SR_TID.X ;  /* 0x0000000000087919 */ /* 0x000e6e0000002100 */
[----:B------:R-:W2:Y:S01]  /*0020*/  S2UR UR5, SR_CTAID.X ;  /* 0x00000000000579c3 */ /* 0x000ea20000002500 */
[----:B------:R-:W-:Y:S01]  /*0030*/  CS2R R2, SRZ ;  /* 0x0000000000027805 */ /* 0x000fe2000001ff00 */
[----:B------:R-:W-:-:S06]  /*0040*/  ULDC.64 UR8, c[0x0][0x208] ;  /* 0x0000820000087ab9 */ /* 0x000fcc0000000a00 */
[----:B------:R-:W3:Y:S08]  /*0050*/  LDC.64 R4, c[0x0][0x220] ;  /* 0x00008800ff047b82 */ /* 0x000ef00000000a00 */
[----:B------:R-:W4:Y:S01]  /*0060*/  S2UR UR4, SR_CTAID.Y ;  /* 0x00000000000479c3 */ /* 0x000f220000002600 */
[----:B--2---:R-:W-:-:S07]  /*0070*/  USHF.L.U32 UR5, UR5, 0x4, URZ ;  /* 0x0000000405057899 */ /* 0x004fce000800063f */
[----:B------:R-:W2:Y:S01]  /*0080*/  LDC.64 R18, c[0x0][0x210] ;  /* 0x00008400ff127b82 */ /* 0x000ea20000000a00 */
[----:B-1----:R-:W-:-:S07]  /*0090*/  IMAD.SHL.U32 R0, R8, 0x2, RZ ;  /* 0x0000000208007824 */ /* 0x002fce00078e00ff */
[----:B------:R-:W1:Y:S01]  /*00a0*/  LDC.64 R16, c[0x0][0x218] ;  /* 0x00008600ff107b82 */ /* 0x000e620000000a00 */
[----:B------:R-:W-:-:S04]  /*00b0*/  LOP3.LUT R0, R0, 0xe, RZ, 0xc0, !PT ;  /* 0x0000000e00007812 */ /* 0x000fc800078ec0ff */
[----:B------:R-:W-:-:S03]  /*00c0*/  LOP3.LUT R13, R0, UR5, RZ, 0xfc, !PT ;  /* 0x00000005000d7c12 */ /* 0x000fc6000f8efcff */
[----:B------:R-:W5:Y:S01]  /*00d0*/  LDC.64 R14, c[0x0][0x228] ;  /* 0x00008a00ff0e7b82 */ /* 0x000f620000000a00 */
[C---:B------:R-:W-:Y:S01]  /*00e0*/  ISETP.GE.AND P1, PT, R13.reuse, 0x200, PT ;  /* 0x000002000d00780c */ /* 0x040fe20003f26270 */
[----:B---3--:R-:W-:-:S06]  /*00f0*/  IMAD.WIDE R4, R13, 0x4, R4 ;  /* 0x000000040d047825 */ /* 0x008fcc00078e0204 */
[----:B------:R-:W3:Y:S06]  /*0100*/  LDC.64 R10, c[0x0][0x230] ;  /* 0x00008c00ff0a7b82 */ /* 0x000eec0000000a00 */
[----:B------:R1:W3:Y:S01]  /*0110*/  @!P1 LDG.E.EL.64 R2, desc[UR8][R4.64] ;  /* 0x0000000804029981 */ /* 0x0002e2000c2e1b00 */
[----:B------:R-:W-:Y:S01]  /*0120*/  SHF.R.U32.HI R9, RZ, 0x3, R8 ;  /* 0x00000003ff097819 */ /* 0x000fe20000011608 */
[----:B----4-:R-:W-:Y:S01]  /*0130*/  USHF.L.U32 UR4, UR4, 0x4, URZ ;  /* 0x0000000404047899 */ /* 0x010fe2000800063f */
[----:B-1----:R-:W-:Y:S02]  /*0140*/  IMAD.WIDE R16, R13, 0x4, R16 ;  /* 0x000000040d107825 */ /* 0x002fe400078e0210 */
[----:B------:R-:W-:-:S04]  /*0150*/  SGXT.U32 R9, R9, 0x4 ;  /* 0x000000040909781a */ /* 0x000fc80000000000 */
[----:B------:R-:W-:Y:S02]  /*0160*/  LOP3.LUT R6, R9, UR4, RZ, 0xfc, !PT ;  /* 0x0000000409067c12 */ /* 0x000fe4000f8efcff */
[----:B0-----:R-:W-:Y:S02]  /*0170*/  CS2R R4, SRZ ;  /* 0x0000000000047805 */ /* 0x001fe4000001ff00 */
[C---:B------:R-:W-:Y:S01]  /*0180*/  ISETP.LT.AND P0, PT, R6.reuse, 0x10, !P1 ;  /* 0x000000100600780c */ /* 0x040fe20004f01270 */
[----:B------:R-:W-:-:S04]  /*0190*/  IMAD R7, R6, 0x200, R13 ;  /* 0x0000020006077824 */ /* 0x000fc800078e020d */
[----:B--2---:R-:W-:Y:S01]  /*01a0*/  IMAD.WIDE R18, R7, 0x4, R18 ;  /* 0x0000000407127825 */ /* 0x004fe200078e0212 */
[----:B------:R-:W-:-:S03]  /*01b0*/  CS2R R6, SRZ ;  /* 0x0000000000067805 */ /* 0x000fc6000001ff00 */
[----:B-----5:R-:W-:-:S03]  /*01c0*/  IMAD.WIDE R14, R13, 0x4, R14 ;  /* 0x000000040d0e7825 */ /* 0x020fc600078e020e */
[----:B------:R0:W2:Y:S01]  /*01d0*/  @!P1 LDG.E.EL.64 R6, desc[UR8][R16.64] ;  /* 0x0000000810069981 */ /* 0x0000a2000c2e1b00 */
[----:B---3--:R-:W-:Y:S01]  /*01e0*/  IMAD.WIDE R20, R13, 0x4, R10 ;  /* 0x000000040d147825 */ /* 0x008fe200078e020a */
[----:B------:R-:W-:Y:S02]  /*01f0*/  CS2R R12, SRZ ;  /* 0x00000000000c7805 */ /* 0x000fe4000001ff00 */
[----:B------:R-:W2:Y:S01]  /*0200*/  @P0 LDG.E.EL.64 R4, desc[UR8][R18.64] ;  /* 0x0000000812040981 */ /* 0x000ea2000c2e1b00 */
[----:B------:R-:W-:-:S03]  /*0210*/  CS2R R10, SRZ ;  /* 0x00000000000a7805 */ /* 0x000fc6000001ff00 */
[----:B------:R-:W3:Y:S04]  /*0220*/  @!P1 LDG.E.EL.64 R12, desc[UR8][R14.64] ;  /* 0x000000080e0c9981 */ /* 0x000ee8000c2e1b00 */
[----:B------:R-:W3:Y:S01]  /*0230*/  @!P1 LDG.E.EL.64 R10, desc[UR8][R20.64] ;  /* 0x00000008140a9981 */ /* 0x000ee2000c2e1b00 */
[----:B------:R-:W1:Y:S01]  /*0240*/  S2UR UR7, SR_CgaCtaId ;  /* 0x00000000000779c3 */ /* 0x000e620000008800 */
[----:B------:R-:W-:Y:S01]  /*0250*/  UMOV UR6, 0x400 ;  /* 0x0000040000067882 */ /* 0x000fe20000000000 */
[----:B------:R-:W-:Y:S01]  /*0260*/  LOP3.LUT R0, R0, UR4, RZ, 0xfc, !PT ;  /* 0x0000000400007c12 */ /* 0x000fe2000f8efcff */
[----:B-1----:R-:W-:Y:S01]  /*0270*/  UPRMT UR6, UR7, 0x654, UR6 ;  /* 0x0000065407067896 */ /* 0x002fe20008000006 */
[----:B------:R-:W-:Y:S01]  /*0280*/  FADD R2, R2, 9.9999997473787516356e-06 ;  /* 0x3727c5ac02027421 */ /* 0x000fe20000000000 */
[----:B------:R-:W-:-:S03]  /*0290*/  FADD R3, R3, 9.9999997473787516356e-06 ;  /* 0x3727c5ac03037421 */ /* 0x000fc60000000000 */
[----:B0-----:R0:W1:Y:S08]  /*02a0*/  MUFU.SQRT R16, R2 ;  /* 0x0000000200107308 */ /* 0x0010700000002000 */
[----:B------:R4:W5:Y:S01]  /*02b0*/  MUFU.SQRT R17, R3 ;  /* 0x0000000300117308 */ /* 0x0009620000002000 */
[----:B0-----:R-:W-:Y:S01]  /*02c0*/  IMAD.MOV.U32 R2, RZ, RZ, 0x3e800000 ;  /* 0x3e800000ff027424 */ /* 0x001fe200078e00ff */
[----:B-1----:R-:W-:-:S02]  /*02d0*/  FSETP.GT.AND P0, PT, R16, 8.50705917302346158658e+37, PT ;  /* 0x7e8000001000780b */ /* 0x002fc40003f04000 */
[----:B------:R-:W-:Y:S02]  /*02e0*/  FSETP.GEU.AND P2, PT, R16, 1.175494350822287508e-38, PT ;  /* 0x008000001000780b */ /* 0x000fe40003f4e000 */
[----:B----4-:R-:W-:Y:S02]  /*02f0*/  FSEL R3, R2, 1, P0 ;  /* 0x3f80000002037808 */ /* 0x010fe40000000000 */
[C---:B-----5:R-:W-:Y:S02]  /*0300*/  FSETP.GT.AND P1, PT, R17.reuse, 8.50705917302346158658e+37, PT ;  /* 0x7e8000001100780b */ /* 0x060fe40003f24000 */
[----:B------:R-:W-:Y:S01]  /*0310*/  FSETP.GEU.AND P3, PT, R17, 1.175494350822287508e-38, PT ;  /* 0x008000001100780b */ /* 0x000fe20003f6e000 */
[----:B--2---:R-:W-:Y:S01]  /*0320*/  FADD R4, -R6, R4 ;  /* 0x0000000406047221 */ /* 0x004fe20000000100 */
[----:B------:R-:W-:-:S03]  /*0330*/  FSEL R2, R2, 1, P1 ;  /* 0x3f80000002027808 */ /* 0x000fc60000800000 */
[----:B------:R-:W-:Y:S01]  /*0340*/  @P0 FMUL R16, R16, 0.25 ;  /* 0x3e80000010100820 */ /* 0x000fe20000400000 */
[----:B------:R-:W-:Y:S01]  /*0350*/  FADD R5, -R7, R5 ;  /* 0x0000000507057221 */ /* 0x000fe20000000100 */
[----:B------:R-:W-:Y:S01]  /*0360*/  @!P2 FMUL R3, R3, 16777216 ;  /* 0x4b8000000303a820 */ /* 0x000fe20000400000 */
[----:B------:R-:W-:Y:S02]  /*0370*/  IMAD.SHL.U32 R7, R8, 0x8, RZ ;  /* 0x0000000808077824 */ /* 0x000fe400078e00ff */
[----:B------:R-:W-:Y:S01]  /*0380*/  @!P2 FMUL R16, R16, 16777216 ;  /* 0x4b8000001010a820 */ /* 0x000fe20000400000 */
[----:B------:R-:W-:Y:S02]  /*0390*/  @P1 FMUL R17, R17, 0.25 ;  /* 0x3e80000011111820 */ /* 0x000fe40000400000 */
[----:B------:R-:W-:-:S03]  /*03a0*/  LOP3.LUT R7, R7, 0x3f8, RZ, 0xc0, !PT ;  /* 0x000003f807077812 */ /* 0x000fc600078ec0ff */
[----:B------:R-:W0:Y:S01]  /*03b0*/  MUFU.RCP R16, R16 ;  /* 0x0000001000107308 */ /* 0x000e220000001000 */
[----:B------:R-:W-:Y:S01]  /*03c0*/  @!P3 FMUL R2, R2, 16777216 ;  /* 0x4b8000000202b820 */ /* 0x000fe20000400000 */
[----:B------:R-:W-:-:S06]  /*03d0*/  @!P3 FMUL R17, R17, 16777216 ;  /* 0x4b8000001111b820 */ /* 0x000fcc0000400000 */
[----:B------:R-:W1:Y:S01]  /*03e0*/  MUFU.RCP R17, R17 ;  /* 0x0000001100117308 */ /* 0x000e620000001000 */
[----:B0-----:R-:W-:-:S04]  /*03f0*/  FMUL R3, R16, R3 ;  /* 0x0000000310037220 */ /* 0x001fc80000400000 */
[----:B------:R-:W-:Y:S01]  /*0400*/  FMUL R3, R4, R3 ;  /* 0x0000000304037220 */ /* 0x000fe20000400000 */
[C---:B------:R-:W-:Y:S01]  /*0410*/  IMAD.SHL.U32 R4, R8.reuse, 0x20, RZ ;  /* 0x0000002008047824 */ /* 0x040fe200078e00ff */
[----:B------:R-:W-:Y:S01]  /*0420*/  LOP3.LUT R8, R8, 0x78, RZ, 0xc0, !PT ;  /* 0x0000007808087812 */ /* 0x000fe200078ec0ff */
[----:B-1----:R-:W-:Y:S01]  /*0430*/  FMUL R2, R17, R2 ;  /* 0x0000000211027220 */ /* 0x002fe20000400000 */
[----:B---3--:R-:W-:Y:S02]  /*0440*/  FFMA R3, R3, R12, R10 ;  /* 0x0000000c03037223 */ /* 0x008fe4000000000a */
[----:B------:R-:W-:Y:S01]  /*0450*/  LOP3.LUT R6, R4, 0xe0, RZ, 0xc0, !PT ;  /* 0x000000e004067812 */ /* 0x000fe200078ec0ff */
[----:B------:R-:W-:Y:S01]  /*0460*/  FMUL R2, R5, R2 ;  /* 0x0000000205027220 */ /* 0x000fe20000400000 */
[----:B------:R-:W-:Y:S02]  /*0470*/  LOP3.LUT R4, R9, UR5, RZ, 0xfc, !PT ;  /* 0x0000000509047c12 */ /* 0x000fe4000f8efcff */
[----:B------:R-:W-:Y:S01]  /*0480*/  FSETP.GT.AND P1, PT, R3, RZ, PT ;  /* 0x000000ff0300720b */ /* 0x000fe20003f24000 */
[----:B------:R-:W-:Y:S01]  /*0490*/  FFMA R2, R2, R13, R11 ;  /* 0x0000000d02027223 */ /* 0x000fe2000000000b */
[----:B------:R-:W-:-:S02]  /*04a0*/  LOP3.LUT R5, R6, 0x10, RZ, 0xfc, !PT ;  /* 0x0000001006057812 */ /* 0x000fc400078efcff */
[----:B------:R-:W-:Y:S02]  /*04b0*/  LOP3.LUT R9, R6, R9, RZ, 0xfc, !PT ;  /* 0x0000000906097212 */ /* 0x000fe400078efcff */
[----:B------:R-:W-:Y:S02]  /*04c0*/  FSETP.GT.AND P2, PT, R2, RZ, PT ;  /* 0x000000ff0200720b */ /* 0x000fe40003f44000 */
[----:B------:R-:W-:Y:S02]  /*04d0*/  LEA.HI R6, R6, UR6, RZ, 0x1f ;  /* 0x0000000606067c11 */ /* 0x000fe4000f8ff8ff */
[----:B------:R-:W-:Y:S02]  /*04e0*/  LEA.HI R10, R5, UR6, RZ, 0x1f ;  /* 0x00000006050a7c11 */ /* 0x000fe4000f8ff8ff */
[----:B------:R-:W-:Y:S01]  /*04f0*/  ISETP.GE.AND P0, PT, R4, 0x200, PT ;  /* 0x000002000400780c */ /* 0x000fe20003f06270 */
[----:B------:R-:W-:Y:S02]  /*0500*/  IMAD R6, R9, 0x4, R6 ;  /* 0x0000000409067824 */ /* 0x000fe400078e0206 */
[----:B------:R-:W-:Y:S01]  /*0510*/  @!P1 FMUL R3, R3, 0.10000000149011611938 ;  /* 0x3dcccccd03039820 */ /* 0x000fe20000400000 */
[----:B------:R-:W-:Y:S01]  /*0520*/  IMAD R9, R9, 0x4, R10 ;  /* 0x0000000409097824 */ /* 0x000fe200078e020a */
[----:B------:R-:W-:-:S02]  /*0530*/  ISETP.LT.AND P0, PT, R0, 0x10, !P0 ;  /* 0x000000100000780c */ /* 0x000fc40004701270 */
[----:B------:R-:W-:Y:S01]  /*0540*/  IADD3 R8, R7, UR6, R8 ;  /* 0x0000000607087c10 */ /* 0x000fe2000fffe008 */
[----:B------:R-:W-:Y:S01]  /*0550*/  @!P2 FMUL R2, R2, 0.10000000149011611938 ;  /* 0x3dcccccd0202a820 */ /* 0x000fe20000400000 */
[----:B------:R0:W-:Y:S04]  /*0560*/  STS [R6], R3 ;  /* 0x0000000306007388 */ /* 0x0001e80000000800 */
[----:B------:R0:W-:Y:S01]  /*0570*/  STS [R9+0x40], R2 ;  /* 0x0000400209007388 */ /* 0x0001e20000000800 */
[----:B------:R-:W-:Y:S06]  /*0580*/  BAR.SYNC.DEFER_BLOCKING 0x0 ;  /* 0x0000000000007b1d */ /* 0x000fec0000010000 */
[----:B0-----:R-:W-:Y:S05]  /*0590*/  @!P0 EXIT ;  /* 0x000000000000894d */ /* 0x001fea0003800000 */
[----:B------:R-:W0:Y:S01]  /*05a0*/  LDS.64 R8, [R8] ;  /* 0x0000000008087984 */ /* 0x000e220000000a00 */
[----:B------:R-:W-:Y:S01]  /*05b0*/  SHF.R.S32.HI R5, RZ, 0x1f, R0 ;  /* 0x0000001fff057819 */ /* 0x000fe20000011400 */
[----:B------:R-:W1:Y:S03]  /*05c0*/  LDC.64 R2, c[0x0][0x238] ;  /* 0x00008e00ff027b82 */ /* 0x000e660000000a00 */
[----:B------:R-:W-:-:S04]  /*05d0*/  LEA.HI R5, R5, R0, RZ, 0x2 ;  /* 0x0000000005057211 */ /* 0x000fc800078f10ff */
[C---:B------:R-:W-:Y:S01]  /*05e0*/  LOP3.LUT R7, R5.reuse, 0xfffffffc, RZ, 0xc0, !PT ;  /* 0xfffffffc05077812 */ /* 0x040fe200078ec0ff */
[----:B------:R-:W-:-:S04]  /*05f0*/  IMAD.SHL.U32 R5, R5, 0x200, RZ ;  /* 0x0000020005057824 */ /* 0x000fc800078e00ff */
[----:B------:R-:W-:Y:S01]  /*0600*/  IMAD.IADD R7, R0, 0x1, -R7 ;  /* 0x0000000100077824 */ /* 0x000fe200078e0a07 */
[----:B------:R-:W-:-:S03]  /*0610*/  LOP3.LUT R0, R5, 0xfffff800, RZ, 0xc0, !PT ;  /* 0xfffff80005007812 */ /* 0x000fc600078ec0ff */
[----:B------:R-:W-:-:S04]  /*0620*/  IMAD R7, R4, 0x4, R7 ;  /* 0x0000000404077824 */ /* 0x000fc800078e0207 */
[----:B------:R-:W-:-:S04]  /*0630*/  IMAD.IADD R7, R7, 0x1, R0 ;  /* 0x0000000107077824 */ /* 0x000fc800078e0200 */
[----:B-1----:R-:W-:-:S05]  /*0640*/  IMAD.WIDE R2, R7, 0x4, R2 ;  /* 0x0000000407027825 */ /* 0x002fca00078e0202 */
[----:B0-----:R-:W-:Y:S01]  /*0650*/  STG.E.64 desc[UR8][R2.64], R8 ;  /* 0x0000000802007986 */ /* 0x001fe2000c101b08 */
[----:B------:R-:W-:Y:S05]  /*0660*/  EXIT ;  /* 0x000000000000794d */ /* 0x000fea0003800000 */
.L_x_0:
[----:B------:R-:W-:-:S00]  /*0670*/  BRA `(.L_x_0) ;  /* 0xfffffffc00fc7947 */ /* 0x000fc0000383ffff */
[----:B------:R-:W-:-:S00]  /*0680*/  NOP ;  /* 0x0000000000007918 */ /* 0x000fc00000000000 */
[----:B------:R-:W-:-:S00]  /*0690*/  NOP ;  /* 0x0000000000007918 */ /* 0x000fc00000000000 */
[----:B------:R-:W-:-:S00]  /*06a0*/  NOP ;  /* 0x0000000000007918 */ /* 0x000fc00000000000 */
[----:B------:R-:W-:-:S00]  /*06b0*/  NOP ;  /* 0x0000000000007918 */ /* 0x000fc00000000000 */
[----:B------:R-:W-:-:S00]  /*06c0*/  NOP ;  /* 0x0000000000007918 */ /* 0x000fc00000000000 */
[----:B------:R-:W-:-:S00]  /*06d0*/  NOP ;  /* 0x0000000000007918 */ /* 0x000fc00000000000 */
[----:B------:R-:W-:-:S00]  /*06e0*/  NOP ;  /* 0x0000000000007918 */ /* 0x000fc00000000000 */
[----:B------:R-:W-:-:S00]  /*06f0*/  NOP ;  /* 0x0000000000007918 */ /* 0x000fc00000000000 */
.L_x_1:


//--------------------- .nv.global.init           --------------------------
	.section	.nv.global.init,"aw",@progbits
.nv.global.init:
	.type		_$_str,@object
	.size		_$_str,(_$_str_$_2 - _$_str)
_$_str:
        /*0000*/ 	.byte	0x5f, 0x5f, 0x43, 0x55, 0x44, 0x41, 0x5f, 0x46, 0x54, 0x5a, 0x00
	.type		_$_str_$_2,@object
	.size		_$_str_$_2,(.L_1 - _$_str_$_2)
_$_str_$_2:
        /*000b*/ 	.byte	0x5f, 0x5f, 0x43, 0x55, 0x44, 0x41, 0x5f, 0x50, 0x52, 0x45, 0x43, 0x5f, 0x53, 0x51, 0x52, 0x54
        /*001b*/ 	.byte	0x00
.L_1:


//--------------------- .nv.shared.triton_poi_fused__native_batch_norm_legit_no_training_leaky_relu_25 --------------------------
	.section	.nv.shared.triton_poi_fused__native_batch_norm_legit_no_training_leaky_relu_25,"aw",@nobits
	.sectionflags	@""
	.align	16
	.zero		1024


//--------------------- .nv.constant0.triton_poi_fused__native_batch_norm_legit_no_training_leaky_relu_25 --------------------------
	.section	.nv.constant0.triton_poi_fused__native_batch_norm_legit_no_training_leaky_relu_25,"a",@progbits
	.sectionflags	@""
	.align	4
.nv.constant0.triton_poi_fused__native_batch_norm_legit_no_training_leaky_relu_25:
	.zero		584
